//
// Generated by NVIDIA NVVM Compiler
//
// Compiler Build ID: CL-36424714
// Cuda compilation tools, release 13.0, V13.0.88
// Based on NVVM 20.0.0
//

.version 9.0
.target sm_100
.address_size 64

	// .globl	_Z10tile_checkPh

.visible .entry _Z10tile_checkPh(
	.param .u64 .ptr .align 1 _Z10tile_checkPh_param_0
)
{


	bar.sync 	0;
	ret;

}


// ===== COMPILED SASS (sm_100) =====

	.target	sm_100

	.elftype	@"ET_EXEC"


//--------------------- .note.nv.tkinfo           --------------------------
	.section	.note.nv.tkinfo,"",@"SHT_NOTE"
	.sectionflags	@"SHF_NOTE_NV_TKINFO"
	.tkinfo
        /*0018*/ 	.word	0x00000002
        /*0030*/ 	.string	""
        /*0030*/ 	.string	"ptxas"
        /*0030*/ 	.string	"Cuda compilation tools, release 13.0, V13.0.88"
        /*0030*/ 	.string	"Build cuda_13.0.r13.0/compiler.36424714_0"
        /*0030*/ 	.string	"-arch sm_100 -m 64 "



//--------------------- .note.nv.cuinfo           --------------------------
	.section	.note.nv.cuinfo,"",@"SHT_NOTE"
	.sectionflags	@"SHF_NOTE_NV_CUINFO"
        /*0018*/ 	.short	0x0002
        /*001a*/ 	.short	0x0064
        /*001c*/ 	.short	0x0082
	.zero		2


//--------------------- .nv.info                  --------------------------
	.section	.nv.info,"",@"SHT_CUDA_INFO"
	.align	4


	//----- nvinfo : EIATTR_REGCOUNT
	.align		4
        /*0000*/ 	.byte	0x04, 0x2f
        /*0002*/ 	.short	(.L_1 - .L_0)
	.align		4
.L_0:
        /*0004*/ 	.word	index@(_Z10tile_checkPh)
        /*0008*/ 	.word	0x00000004


	//----- nvinfo : EIATTR_FRAME_SIZE
	.align		4
.L_1:
        /*000c*/ 	.byte	0x04, 0x11
        /*000e*/ 	.short	(.L_3 - .L_2)
	.align		4
.L_2:
        /*0010*/ 	.word	index@(_Z10tile_checkPh)
        /*0014*/ 	.word	0x00000000


	//----- nvinfo : EIATTR_MIN_STACK_SIZE
	.align		4
.L_3:
        /*0018*/ 	.byte	0x04, 0x12
        /*001a*/ 	.short	(.L_5 - .L_4)
	.align		4
.L_4:
        /*001c*/ 	.word	index@(_Z10tile_checkPh)
        /*0020*/ 	.word	0x00000000
.L_5:


//--------------------- .nv.compat                --------------------------
	.section	.nv.compat,"",@"SHT_CUDA_COMPAT_INFO"
	.align	4
        /*0000*/ 	.byte	0x02, 0x09, 0x00, 0x00, 0x02, 0x02, 0x01, 0x00, 0x02, 0x05, 0x05, 0x00, 0x03, 0x07, 0x01, 0x01
        /*0010*/ 	.byte	0x02, 0x03, 0x00, 0x00, 0x02, 0x06, 0x01, 0x00, 0x04, 0x0b, 0x08, 0x00, 0x09, 0x00, 0x00, 0x00
        /*0020*/ 	.byte	0x00, 0x00, 0x00, 0x00


//--------------------- .nv.info._Z10tile_checkPh --------------------------
	.section	.nv.info._Z10tile_checkPh,"",@"SHT_CUDA_INFO"
	.sectionflags	@""
	.align	4


	//----- nvinfo : EIATTR_CUDA_API_VERSION
	.align		4
        /*0000*/ 	.byte	0x04, 0x37
        /*0002*/ 	.short	(.L_7 - .L_6)
.L_6:
        /*0004*/ 	.word	0x00000082


	//----- nvinfo : EIATTR_KPARAM_INFO
	.align		4
.L_7:
        /*0008*/ 	.byte	0x04, 0x17
        /*000a*/ 	.short	(.L_9 - .L_8)
.L_8:
        /*000c*/ 	.word	0x00000000
        /*0010*/ 	.short	0x0000
        /*0012*/ 	.short	0x0000
        /*0014*/ 	.byte	0x00, 0xf5, 0x21, 0x00


	//----- nvinfo : EIATTR_SPARSE_MMA_MASK
	.align		4
.L_9:
        /*0018*/ 	.byte	0x03, 0x50
        /*001a*/ 	.short	0x0000


	//----- nvinfo : EIATTR_MAXREG_COUNT
	.align		4
        /*001c*/ 	.byte	0x03, 0x1b
        /*001e*/ 	.short	0x00ff


	//----- nvinfo : EIATTR_NUM_BARRIERS
	.align		4
        /*0020*/ 	.byte	0x02, 0x4c
        /*0022*/ 	.byte	0x01
	.zero		1


	//----- nvinfo : EIATTR_MERCURY_ISA_VERSION
	.align		4
        /*0024*/ 	.byte	0x03, 0x5f
        /*0026*/ 	.short	0x0101


	//----- nvinfo : EIATTR_VRC_CTA_INIT_COUNT
	.align		4
        /*0028*/ 	.byte	0x02, 0x4a
	.zero		1
	.zero		1


	//----- nvinfo : EIATTR_EXIT_INSTR_OFFSETS
	.align		4
        /*002c*/ 	.byte	0x04, 0x1c
        /*002e*/ 	.short	(.L_11 - .L_10)


	//   ....[0]....
.L_10:
        /*0030*/ 	.word	0x00000020


	//----- nvinfo : EIATTR_CBANK_PARAM_SIZE
	.align		4
.L_11:
        /*0034*/ 	.byte	0x03, 0x19
        /*0036*/ 	.short	0x0008


	//----- nvinfo : EIATTR_PARAM_CBANK
	.align		4
        /*0038*/ 	.byte	0x04, 0x0a
        /*003a*/ 	.short	(.L_13 - .L_12)
	.align		4
.L_12:
        /*003c*/ 	.word	index@(.nv.constant0._Z10tile_checkPh)
        /*0040*/ 	.short	0x0380
        /*0042*/ 	.short	0x0008


	//----- nvinfo : EIATTR_SW_WAR
	.align		4
.L_13:
        /*0044*/ 	.byte	0x04, 0x36
        /*0046*/ 	.short	(.L_15 - .L_14)
.L_14:
        /*0048*/ 	.word	0x00000008
.L_15:


//--------------------- .nv.callgraph             --------------------------
	.section	.nv.callgraph,"",@"SHT_CUDA_CALLGRAPH"
	.align	4
	.sectionentsize	8
	.align		4
        /*0000*/ 	.word	0x00000000
	.align		4
        /*0004*/ 	.word	0xffffffff
	.align		4
        /*0008*/ 	.word	0x00000000
	.align		4
        /*000c*/ 	.word	0xfffffffe
	.align		4
        /*0010*/ 	.word	0x00000000
	.align		4
        /*0014*/ 	.word	0xfffffffd
	.align		4
        /*0018*/ 	.word	0x00000000
	.align		4
        /*001c*/ 	.word	0xfffffffc


//--------------------- .text._Z10tile_checkPh    --------------------------
	.section	.text._Z10tile_checkPh,"ax",@progbits
	.align	128
        .global         _Z10tile_checkPh
        .type           _Z10tile_checkPh,@function
        .size           _Z10tile_checkPh,(.L_x_1 - _Z10tile_checkPh)
        .other          _Z10tile_checkPh,@"STO_CUDA_ENTRY STV_DEFAULT"
_Z10tile_checkPh:
.text._Z10tile_checkPh:
[----:B------:R-:W-:Y:S08]  /*0000*/  LDC R1, c[0x0][0x37c] ;  /* 0x0000df00ff017b82 */ /* 0x000ff00000000800 */
[----:B------:R-:W-:Y:S06]  /*0010*/  BAR.SYNC.DEFER_BLOCKING 0x0 ;  /* 0x0000000000007b1d */ /* 0x000fec0000010000 */
[----:B------:R-:W-:Y:S05]  /*0020*/  EXIT ;  /* 0x000000000000794d */ /* 0x000fea0003800000 */
.L_x_0:
[----:B------:R-:W-:-:S00]  /*0030*/  BRA `(.L_x_0) ;  /* 0xfffffffc00fc7947 */ /* 0x000fc0000383ffff */
[----:B------:R-:W-:-:S00]  /*0040*/  NOP ;  /* 0x0000000000007918 */ /* 0x000fc00000000000 */
        /* <DEDUP_REMOVED lines=11> */
.L_x_1:


//--------------------- .nv.shared.reserved.0     --------------------------
	.section	.nv.shared.reserved.0,"aw",@nobits
	.weak		__nv_reservedSMEM_offset_0_alias
	.size		__nv_reservedSMEM_offset_0_alias, 0, 64
	.other		__nv_reservedSMEM_offset_0_alias,@"STO_CUDA_RESERVED_SHARED STV_DEFAULT"
__nv_reservedSMEM_offset_0_alias:
	.zero		0
	.zero		64


//--------------------- .nv.constant0._Z10tile_checkPh --------------------------
	.section	.nv.constant0._Z10tile_checkPh,"a",@progbits
	.sectionflags	@""
	.align	4
.nv.constant0._Z10tile_checkPh:
	.zero		904


//--------------------- SYMBOLS --------------------------

	.type		.nv.reservedSmem.offset0,@object
	.size		.nv.reservedSmem.offset0,0x4
